	.headerflags	@"EF_CUDA_TEXMODE_UNIFIED EF_CUDA_64BIT_ADDRESS EF_CUDA_ACCELERATORS EF_CUDA_SM90 EF_CUDA_VIRTUAL_SM(EF_CUDA_SM90)"
	.elftype	@"ET_EXEC"


//--------------------- .nv.info                  --------------------------
	.section	.nv.info,"",@"SHT_CUDA_INFO"
	.align	4


	//----- nvinfo : EIATTR_REGCOUNT
	.align		4
        /*0000*/ 	.byte	0x04, 0x2f
        /*0002*/ 	.short	(.L_1 - .L_0)
	.align		4
.L_0:
        /*0004*/ 	.word	index@(triton_mm)
        /*0008*/ 	.word	0x00000028


	//----- nvinfo : EIATTR_MIN_STACK_SIZE
	.align		4
.L_1:
        /*000c*/ 	.byte	0x04, 0x12
        /*000e*/ 	.short	(.L_3 - .L_2)
	.align		4
.L_2:
        /*0010*/ 	.word	index@(triton_mm)
        /*0014*/ 	.word	0x00000000


	//----- nvinfo : EIATTR_FRAME_SIZE
	.align		4
.L_3:
        /*0018*/ 	.byte	0x04, 0x11
        /*001a*/ 	.short	(.L_5 - .L_4)
	.align		4
.L_4:
        /*001c*/ 	.word	index@(triton_mm)
        /*0020*/ 	.word	0x00000000


	//----- nvinfo : EIATTR_MIN_STACK_SIZE
	.align		4
.L_5:
        /*0024*/ 	.byte	0x04, 0x12
        /*0026*/ 	.short	(.L_7 - .L_6)
	.align		4
.L_6:
        /*0028*/ 	.word	index@(triton_mm)
        /*002c*/ 	.word	0x00000000
.L_7:


//--------------------- .nv.info.triton_mm        --------------------------
	.section	.nv.info.triton_mm,"",@"SHT_CUDA_INFO"
	.sectionflags	@""
	.align	4


	//----- nvinfo : EIATTR_CUDA_API_VERSION
	.align		4
        /*0000*/ 	.byte	0x04, 0x37
        /*0002*/ 	.short	(.L_9 - .L_8)
.L_8:
        /*0004*/ 	.word	0x0000007c


	//----- nvinfo : EIATTR_KPARAM_INFO
	.align		4
.L_9:
        /*0008*/ 	.byte	0x04, 0x17
        /*000a*/ 	.short	(.L_11 - .L_10)
.L_10:
        /*000c*/ 	.word	0x00000000
        /*0010*/ 	.short	0x0002
        /*0012*/ 	.short	0x0010
        /*0014*/ 	.byte	0x00, 0xf0, 0x21, 0x00


	//----- nvinfo : EIATTR_KPARAM_INFO
	.align		4
.L_11:
        /*0018*/ 	.byte	0x04, 0x17
        /*001a*/ 	.short	(.L_13 - .L_12)
.L_12:
        /*001c*/ 	.word	0x00000000
        /*0020*/ 	.short	0x0001
        /*0022*/ 	.short	0x0008
        /*0024*/ 	.byte	0x00, 0xf0, 0x21, 0x00


	//----- nvinfo : EIATTR_KPARAM_INFO
	.align		4
.L_13:
        /*0028*/ 	.byte	0x04, 0x17
        /*002a*/ 	.short	(.L_15 - .L_14)
.L_14:
        /*002c*/ 	.word	0x00000000
        /*0030*/ 	.short	0x0000
        /*0032*/ 	.short	0x0000
        /*0034*/ 	.byte	0x00, 0xf0, 0x21, 0x00


	//----- nvinfo : EIATTR_SPARSE_MMA_MASK
	.align		4
.L_15:
        /*0038*/ 	.byte	0x03, 0x50
        /*003a*/ 	.short	0x0000


	//----- nvinfo : EIATTR_MAXREG_COUNT
	.align		4
        /*003c*/ 	.byte	0x03, 0x1b
        /*003e*/ 	.short	0x00ff


	//----- nvinfo : EIATTR_EXIT_INSTR_OFFSETS
	.align		4
        /*0040*/ 	.byte	0x04, 0x1c
        /*0042*/ 	.short	(.L_17 - .L_16)


	//   ....[0]....
.L_16:
        /*0044*/ 	.word	0x00001c40


	//   ....[1]....
        /*0048*/ 	.word	0x00001c90


	//----- nvinfo : EIATTR_MAX_THREADS
	.align		4
.L_17:
        /*004c*/ 	.byte	0x04, 0x05
        /*004e*/ 	.short	(.L_19 - .L_18)
.L_18:
        /*0050*/ 	.word	0x00000080
        /*0054*/ 	.word	0x00000001
        /*0058*/ 	.word	0x00000001


	//----- nvinfo : EIATTR_CBANK_PARAM_SIZE
	.align		4
.L_19:
        /*005c*/ 	.byte	0x03, 0x19
        /*005e*/ 	.short	0x0018


	//----- nvinfo : EIATTR_PARAM_CBANK
	.align		4
        /*0060*/ 	.byte	0x04, 0x0a
        /*0062*/ 	.short	(.L_21 - .L_20)
	.align		4
.L_20:
        /*0064*/ 	.word	index@(.nv.constant0.triton_mm)
        /*0068*/ 	.short	0x0210
        /*006a*/ 	.short	0x0018


	//----- nvinfo : EIATTR_SW_WAR
	.align		4
.L_21:
        /*006c*/ 	.byte	0x04, 0x36
        /*006e*/ 	.short	(.L_23 - .L_22)
.L_22:
        /*0070*/ 	.word	0x00000008
.L_23:


//--------------------- .nv.callgraph             --------------------------
	.section	.nv.callgraph,"",@"SHT_CUDA_CALLGRAPH"
	.align	4
	.sectionentsize	8
	.align		4
        /*0000*/ 	.word	0x00000000
	.align		4
        /*0004*/ 	.word	0xffffffff
	.align		4
        /*0008*/ 	.word	0x00000000
	.align		4
        /*000c*/ 	.word	0xfffffffe
	.align		4
        /*0010*/ 	.word	0x00000000
	.align		4
        /*0014*/ 	.word	0xfffffffd
	.align		4
        /*0018*/ 	.word	0x00000000
	.align		4
        /*001c*/ 	.word	0xfffffffc


//--------------------- .text.triton_mm           --------------------------
	.section	.text.triton_mm,"ax",@progbits
	.sectionflags	@"SHF_BARRIERS=1"
	.align	128
        .global         triton_mm
        .type           triton_mm,@function
        .size           triton_mm,(.L_x_2 - triton_mm)
        .other          triton_mm,@"STO_CUDA_ENTRY STV_DEFAULT"
triton_mm:
.text.triton_mm:
[----:B------:R-:W1:Y:S02]  /*0000*/  LDC R1, c[0x0][0x28] ;  /* 0x00000a00ff017b82 */ /* 0x000e640000000800 */
[----:B------:R-:W2:Y:S01]  /*0010*/  S2UR UR18, SR_CTAID.X ;  /* 0x00000000001279c3 */ /* 0x000ea20000002500 */
[----:B------:R-:W-:Y:S01]  /*0020*/  ULDC.64 UR16, c[0x0][0x208] ;  /* 0x0000820000107ab9 */ /* 0x000fe20000000a00 */
[----:B------:R-:W-:-:S06]  /*0030*/  UMOV UR13, 0xffffffe0 ;  /* 0xffffffe0000d7882 */ /* 0x000fcc0000000000 */
[----:B------:R-:W3:Y:S01]  /*0040*/  LDC.64 R6, c[0x0][0x218] ;  /* 0x00008600ff067b82 */ /* 0x000ee20000000a00 */
[----:B--2---:R-:W-:-:S04]  /*0050*/  UIMAD.WIDE UR4, UR18, 0x2aaaaaab, URZ ;  /* 0x2aaaaaab120478a5 */ /* 0x004fc8000f8e023f */
[----:B------:R-:W-:-:S03]  /*0060*/  USHF.R.U32.HI UR6, URZ, 0x1f, UR5 ;  /* 0x0000001f3f067899 */ /* 0x000fc60008011605 */
[----:B------:R-:W-:Y:S01]  /*0070*/  UMOV UR4, 0xfffffff8 ;  /* 0xfffffff800047882 */ /* 0x000fe20000000000 */
[----:B------:R-:W-:-:S04]  /*0080*/  ULEA.HI.SX32 UR6, UR5, UR6, 0x19 ;  /* 0x0000000605067291 */ /* 0x000fc8000f8fca3f */
[----:B------:R-:W-:Y:S02]  /*0090*/  UIMAD UR4, UR6, UR4, 0x1 ;  /* 0x00000001060474a4 */ /* 0x000fe4000f8e0204 */
[----:B------:R-:W-:Y:S02]  /*00a0*/  UIMAD UR11, UR6, -0x300, UR18 ;  /* 0xfffffd00060b78a4 */ /* 0x000fe4000f8e0212 */
[----:B------:R-:W-:-:S04]  /*00b0*/  UISETP.LT.AND UP0, UPT, UR4, 0x8, UPT ;  /* 0x000000080400788c */ /* 0x000fc8000bf01270 */
[----:B------:R-:W-:Y:S01]  /*00c0*/  USEL UR10, UR4, 0x8, UP0 ;  /* 0x00000008040a7887 */ /* 0x000fe20008000000 */
[----:B------:R-:W-:Y:S02]  /*00d0*/  IMAD.U32 R4, RZ, RZ, UR11 ;  /* 0x0000000bff047e24 */ /* 0x000fe4000f8e00ff */
[----:B------:R-:W-:Y:S01]  /*00e0*/  UMOV UR4, URZ ;  /* 0x0000003f00047c82 */ /* 0x000fe20008000000 */
[----:B------:R-:W-:Y:S02]  /*00f0*/  ULOP3.LUT UR11, UR11, UR10, URZ, 0x3c, !UPT ;  /* 0x0000000a0b0b7292 */ /* 0x000fe4000f8e3c3f */
[----:B------:R-:W-:Y:S01]  /*0100*/  IMAD.U32 R3, RZ, RZ, UR10 ;  /* 0x0000000aff037e24 */ /* 0x000fe2000f8e00ff */
[----:B------:R-:W-:-:S04]  /*0110*/  IABS R4, R4 ;  /* 0x0000000400047213 */ /* 0x000fc80000000000 */
[-C--:B------:R-:W-:Y:S02]  /*0120*/  IABS R0, R3.reuse ;  /* 0x0000000300007213 */ /* 0x080fe40000000000 */
[----:B------:R-:W-:Y:S02]  /*0130*/  IABS R3, R3 ;  /* 0x0000000300037213 */ /* 0x000fe40000000000 */
[----:B------:R-:W-:Y:S02]  /*0140*/  R2UR UR19, R0 ;  /* 0x00000000001372ca */ /* 0x000fe400000e0000 */
[----:B------:R-:W-:Y:S02]  /*0150*/  R2UR UR12, R4 ;  /* 0x00000000040c72ca */ /* 0x000fe400000e0000 */
[----:B------:R-:W2:Y:S09]  /*0160*/  LDC.64 R4, c[0x0][0x210] ;  /* 0x00008400ff047b82 */ /* 0x000eb20000000a00 */
[----:B------:R-:W4:Y:S08]  /*0170*/  I2F.RP R0, UR19 ;  /* 0x0000001300007d06 */ /* 0x000f300008209400 */
[----:B----4-:R-:W4:Y:S02]  /*0180*/  MUFU.RCP R0, R0 ;  /* 0x0000000000007308 */ /* 0x010f240000001000 */
[----:B----4-:R-:W-:-:S02]  /*0190*/  VIADD R2, R0, 0xffffffe ;  /* 0x0ffffffe00027836 */ /* 0x010fc40000000000 */
[----:B------:R-:W-:-:S04]  /*01a0*/  IMAD.MOV R0, RZ, RZ, -R3 ;  /* 0x000000ffff007224 */ /* 0x000fc800078e0a03 */
[----:B------:R-:W4:Y:S02]  /*01b0*/  F2I.FTZ.U32.TRUNC.NTZ R2, R2 ;  /* 0x0000000200027305 */ /* 0x000f24000021f000 */
[----:B----4-:R-:W-:-:S13]  /*01c0*/  R2UR UR5, R2 ;  /* 0x00000000020572ca */ /* 0x010fda00000e0000 */
[----:B------:R-:W-:-:S04]  /*01d0*/  UIADD3 UR8, URZ, -UR5, URZ ;  /* 0x800000053f087290 */ /* 0x000fc8000fffe03f */
[----:B------:R-:W-:-:S04]  /*01e0*/  UIMAD UR8, UR8, UR19, URZ ;  /* 0x00000013080872a4 */ /* 0x000fc8000f8e023f */
[----:B------:R-:W-:Y:S01]  /*01f0*/  UIMAD.WIDE.U32 UR8, UR5, UR8, UR4 ;  /* 0x00000008050872a5 */ /* 0x000fe2000f8e0004 */
[----:B------:R-:W-:Y:S02]  /*0200*/  R2UR UR5, R0 ;  /* 0x00000000000572ca */ /* 0x000fe400000e0000 */
[----:B------:R-:W4:Y:S04]  /*0210*/  S2R R0, SR_TID.X ;  /* 0x0000000000007919 */ /* 0x000f280000002100 */
[----:B------:R-:W-:Y:S02]  /*0220*/  UMOV UR7, UR9 ;  /* 0x0000000900077c82 */ /* 0x000fe40008000000 */
[----:B------:R-:W-:Y:S02]  /*0230*/  UIMAD.WIDE.U32 UR8, UR7, UR12, URZ ;  /* 0x0000000c070872a5 */ /* 0x000fe4000f8e003f */
[----:B------:R-:W-:-:S03]  /*0240*/  ULOP3.LUT UR8, URZ, UR10, URZ, 0x33, !UPT ;  /* 0x0000000a3f087292 */ /* 0x000fc6000f8e333f */
[----:B------:R-:W-:-:S03]  /*0250*/  UIMAD UR4, UR9, UR5, UR12 ;  /* 0x00000005090472a4 */ /* 0x000fc6000f8e020c */
[----:B------:R-:W-:Y:S01]  /*0260*/  UMOV UR12, 0x2 ;  /* 0x00000002000c7882 */ /* 0x000fe20000000000 */
[----:B------:R-:W-:-:S11]  /*0270*/  UISETP.GT.U32.AND UP1, UPT, UR19, UR4, UPT ;  /* 0x000000041300728c */ /* 0x000fd6000bf24070 */
[----:B------:R-:W-:Y:S02]  /*0280*/  @!UP1 UIADD3 UR4, UR4, -UR19, URZ ;  /* 0x8000001304049290 */ /* 0x000fe4000fffe03f */
[----:B------:R-:W-:Y:S02]  /*0290*/  @!UP1 UIADD3 UR9, UR9, 0x1, URZ ;  /* 0x0000000109099890 */ /* 0x000fe4000fffe03f */
[----:B------:R-:W-:Y:S02]  /*02a0*/  UISETP.GE.U32.AND UP0, UPT, UR4, UR19, UPT ;  /* 0x000000130400728c */ /* 0x000fe4000bf06070 */
[----:B------:R-:W-:Y:S01]  /*02b0*/  UISETP.GE.AND UP1, UPT, UR11, URZ, UPT ;  /* 0x0000003f0b00728c */ /* 0x000fe2000bf26270 */
[--C-:B----4-:R-:W-:Y:S02]  /*02c0*/  SHF.R.U32.HI R26, RZ, 0x2, R0.reuse ;  /* 0x00000002ff1a7819 */ /* 0x110fe40000011600 */
[----:B------:R-:W-:Y:S02]  /*02d0*/  SHF.R.U32.HI R21, RZ, 0x5, R0 ;  /* 0x00000005ff157819 */ /* 0x000fe40000011600 */
[----:B------:R-:W-:Y:S01]  /*02e0*/  SGXT.U32 R26, R26, 0x5 ;  /* 0x000000051a1a781a */ /* 0x000fe20000000000 */
[----:B------:R-:W4:Y:S01]  /*02f0*/  S2UR UR4, SR_CgaCtaId ;  /* 0x00000000000479c3 */ /* 0x000f220000008800 */
[----:B------:R-:W-:-:S02]  /*0300*/  SGXT.U32 R21, R21, 0x2 ;  /* 0x000000021515781a */ /* 0x000fc40000000000 */
[----:B------:R-:W-:Y:S01]  /*0310*/  @UP0 UIADD3 UR9, UR9, 0x1, URZ ;  /* 0x0000000109090890 */ /* 0x000fe2000fffe03f */
[----:B------:R-:W-:Y:S01]  /*0320*/  LOP3.LUT R25, R26, 0x20, RZ, 0xfc, !PT ;  /* 0x000000201a197812 */ /* 0x000fe200078efcff */
[----:B------:R-:W-:Y:S01]  /*0330*/  UISETP.NE.AND UP0, UPT, UR10, URZ, UPT ;  /* 0x0000003f0a00728c */ /* 0x000fe2000bf05270 */
[--C-:B------:R-:W-:Y:S01]  /*0340*/  SHF.R.U32.HI R14, RZ, 0x1, R0.reuse ;  /* 0x00000001ff0e7819 */ /* 0x100fe20000011600 */
[----:B------:R-:W-:Y:S01]  /*0350*/  @!UP1 UIADD3 UR9, -UR9, URZ, URZ ;  /* 0x0000003f09099290 */ /* 0x000fe2000fffe13f */
[----:B------:R-:W-:Y:S01]  /*0360*/  LOP3.LUT R24, R0, 0x7, RZ, 0xc0, !PT ;  /* 0x0000000700187812 */ /* 0x000fe200078ec0ff */
[----:B------:R-:W-:Y:S01]  /*0370*/  UMOV UR10, 0x400 ;  /* 0x00000400000a7882 */ /* 0x000fe20000000000 */
[----:B------:R-:W-:Y:S01]  /*0380*/  SHF.R.U32.HI R23, RZ, 0x3, R0 ;  /* 0x00000003ff177819 */ /* 0x000fe20000011600 */
[----:B------:R-:W-:-:S03]  /*0390*/  USEL UR9, UR8, UR9, !UP0 ;  /* 0x0000000908097287 */ /* 0x000fc6000c000000 */
[----:B------:R-:W-:Y:S01]  /*03a0*/  SGXT.U32 R23, R23, 0x2 ;  /* 0x000000021717781a */ /* 0x000fe20000000000 */
[----:B------:R-:W-:-:S06]  /*03b0*/  USHF.L.U32 UR9, UR9, 0x6, URZ ;  /* 0x0000000609097899 */ /* 0x000fcc000800063f */
[----:B------:R-:W-:Y:S01]  /*03c0*/  IMAD.U32 R3, RZ, RZ, UR9 ;  /* 0x00000009ff037e24 */ /* 0x000fe2000f8e00ff */
[----:B------:R-:W-:Y:S01]  /*03d0*/  LOP3.LUT R2, R26, UR9, RZ, 0xfc, !PT ;  /* 0x000000091a027c12 */ /* 0x000fe2000f8efcff */
[----:B----4-:R-:W-:-:S03]  /*03e0*/  UPRMT UR10, UR4, 0x654, UR10 ;  /* 0x00000654040a7896 */ /* 0x010fc6000800000a */
[----:B------:R-:W-:Y:S01]  /*03f0*/  LOP3.LUT R8, R3, 0x20, R26, 0xfe, !PT ;  /* 0x0000002003087812 */ /* 0x000fe200078efe1a */
[----:B------:R-:W-:Y:S01]  /*0400*/  IMAD.HI R9, R2, 0x2aaaaaab, RZ ;  /* 0x2aaaaaab02097827 */ /* 0x000fe200078e02ff */
[----:B------:R-:W-:Y:S01]  /*0410*/  UIADD3 UR11, UR10, 0xc00, URZ ;  /* 0x00000c000a0b7890 */ /* 0x000fe2000fffe03f */
[----:B------:R-:W-:Y:S02]  /*0420*/  UMOV UR4, URZ ;  /* 0x0000003f00047c82 */ /* 0x000fe40008000000 */
[----:B------:R-:W-:Y:S01]  /*0430*/  IMAD.SHL.U32 R3, R0, 0x8, RZ ;  /* 0x0000000800037824 */ /* 0x000fe200078e00ff */
[----:B------:R-:W-:Y:S01]  /*0440*/  SHF.R.U32.HI R10, RZ, 0x1f, R9 ;  /* 0x0000001fff0a7819 */ /* 0x000fe20000011609 */
[----:B------:R-:W-:Y:S01]  /*0450*/  IMAD.HI R11, R8, 0x2aaaaaab, RZ ;  /* 0x2aaaaaab080b7827 */ /* 0x000fe200078e02ff */
[----:B------:R-:W-:Y:S01]  /*0460*/  UMOV UR15, UR10 ;  /* 0x0000000a000f7c82 */ /* 0x000fe20008000000 */
[----:B------:R-:W-:Y:S01]  /*0470*/  UMOV UR14, UR11 ;  /* 0x0000000b000e7c82 */ /* 0x000fe20008000000 */
[----:B------:R-:W-:-:S02]  /*0480*/  LOP3.LUT R13, R3, 0x18, R0, 0x48, !PT ;  /* 0x00000018030d7812 */ /* 0x000fc400078e4800 */
[----:B------:R-:W-:Y:S02]  /*0490*/  SHF.R.U32.HI R12, RZ, 0x1f, R11 ;  /* 0x0000001fff0c7819 */ /* 0x000fe4000001160b */
[----:B------:R-:W-:Y:S01]  /*04a0*/  LEA.HI R9, R9, R10, RZ, 0x16 ;  /* 0x0000000a09097211 */ /* 0x000fe200078fb0ff */
[--C-:B------:R-:W-:Y:S01]  /*04b0*/  IMAD R26, R26, 0x20, R13.reuse ;  /* 0x000000201a1a7824 */ /* 0x100fe200078e020d */
[----:B------:R-:W-:Y:S01]  /*04c0*/  LEA.HI R11, R11, R12, RZ, 0x16 ;  /* 0x0000000c0b0b7211 */ /* 0x000fe200078fb0ff */
[----:B------:R-:W-:Y:S01]  /*04d0*/  IMAD R25, R25, 0x20, R13 ;  /* 0x0000002019197824 */ /* 0x000fe200078e020d */
[----:B------:R-:W-:Y:S01]  /*04e0*/  SHF.R.U32.HI R13, RZ, 0x1, R0 ;  /* 0x00000001ff0d7819 */ /* 0x000fe20000011600 */
[----:B------:R-:W-:Y:S01]  /*04f0*/  IMAD.SHL.U32 R10, R0, 0x4, RZ ;  /* 0x00000004000a7824 */ /* 0x000fe200078e00ff */
[----:B------:R-:W-:Y:S01]  /*0500*/  LOP3.LUT R3, R3, 0x18, RZ, 0xc0, !PT ;  /* 0x0000001803037812 */ /* 0x000fe200078ec0ff */
[----:B------:R-:W-:Y:S01]  /*0510*/  IMAD R2, R9, -0x1800, R2 ;  /* 0xffffe80009027824 */ /* 0x000fe200078e0202 */
[----:B------:R-:W-:Y:S01]  /*0520*/  SHF.R.U32.HI R9, RZ, 0x3, R0 ;  /* 0x00000003ff097819 */ /* 0x000fe20000011600 */
[----:B------:R-:W-:Y:S01]  /*0530*/  IMAD R8, R11, -0x1800, R8 ;  /* 0xffffe8000b087824 */ /* 0x000fe200078e0208 */
[----:B------:R-:W-:Y:S01]  /*0540*/  LOP3.LUT R13, R10, 0x18, R13, 0x48, !PT ;  /* 0x000000180a0d7812 */ /* 0x000fe200078e480d */
[--C-:B------:R-:W-:Y:S01]  /*0550*/  IMAD R17, R2, 0xc00, R3.reuse ;  /* 0x00000c0002117824 */ /* 0x100fe200078e0203 */
[----:B------:R-:W-:Y:S01]  /*0560*/  SGXT.U32 R11, R9, 0x4 ;  /* 0x00000004090b781a */ /* 0x000fe20000000000 */
[----:B------:R-:W-:Y:S01]  /*0570*/  IMAD R3, R8, 0xc00, R3 ;  /* 0x00000c0008037824 */ /* 0x000fe200078e0203 */
[----:B------:R-:W-:Y:S01]  /*0580*/  LOP3.LUT R12, R13, 0x4, R10, 0xf8, !PT ;  /* 0x000000040d0c7812 */ /* 0x000fe200078ef80a */
[----:B---3--:R-:W-:Y:S01]  /*0590*/  IMAD.WIDE R16, R17, 0x2, R6 ;  /* 0x0000000211107825 */ /* 0x008fe200078e0206 */
[----:B------:R-:W-:-:S02]  /*05a0*/  LOP3.LUT R9, R10, 0x1c, RZ, 0xc0, !PT ;  /* 0x0000001c0a097812 */ /* 0x000fc400078ec0ff */
[----:B------:R-:W-:Y:S01]  /*05b0*/  LEA R13, R26, UR10, 0x1 ;  /* 0x0000000a1a0d7c11 */ /* 0x000fe2000f8e08ff */
[----:B------:R-:W-:Y:S01]  /*05c0*/  IMAD R11, R11, 0x20, R12 ;  /* 0x000000200b0b7824 */ /* 0x000fe200078e020c */
[----:B------:R-:W-:Y:S01]  /*05d0*/  LEA R15, R25, UR10, 0x1 ;  /* 0x0000000a190f7c11 */ /* 0x000fe2000f8e08ff */
[----:B--2---:R-:W-:Y:S01]  /*05e0*/  IMAD.WIDE.U32 R8, R9, 0x2, R4 ;  /* 0x0000000209087825 */ /* 0x004fe200078e0004 */
[----:B------:R-:W-:Y:S02]  /*05f0*/  LOP3.LUT R2, R0, 0x1f, RZ, 0xc0, !PT ;  /* 0x0000001f00027812 */ /* 0x000fe400078ec0ff */
[----:B------:R-:W-:Y:S01]  /*0600*/  LEA R27, R11, UR10, 0x1 ;  /* 0x0000000a0b1b7c11 */ /* 0x000fe2000f8e08ff */
[----:B------:R-:W-:Y:S01]  /*0610*/  IMAD.WIDE R6, R3, 0x2, R6 ;  /* 0x0000000203067825 */ /* 0x000fe200078e0206 */
[----:B------:R-:W-:Y:S02]  /*0620*/  SHF.R.U32.HI R3, RZ, 0x4, R0 ;  /* 0x00000004ff037819 */ /* 0x000fe40000011600 */
[----:B------:R-:W-:Y:S01]  /*0630*/  SHF.R.U32.HI R12, RZ, 0x3, R2 ;  /* 0x00000003ff0c7819 */ /* 0x000fe20000011602 */
[----:B------:R-:W-:Y:S01]  /*0640*/  @!PT LDS RZ, [RZ] ;  /* 0x00000000fffff984 */ /* 0x000fe20000000800 */
[----:B------:R-:W-:Y:S01]  /*0650*/  @!PT LDS RZ, [RZ] ;  /* 0x00000000fffff984 */ /* 0x000fe20000000800 */
[----:B------:R-:W-:Y:S01]  /*0660*/  @!PT LDS RZ, [RZ] ;  /* 0x00000000fffff984 */ /* 0x000fe20000000800 */
[----:B------:R-:W-:Y:S01]  /*0670*/  LDGSTS.E.64 [R27], desc[UR16][R8.64] ;  /* 0x00000000081b7fae */ /* 0x000fe2000b921a50 */
[----:B------:R-:W-:Y:S01]  /*0680*/  SGXT.U32 R3, R3, 0x1 ;  /* 0x000000010303781a */ /* 0x000fe20000000000 */
[----:B------:R-:W-:Y:S01]  /*0690*/  IMAD.SHL.U32 R11, R21, 0x8, RZ ;  /* 0x00000008150b7824 */ /* 0x000fe200078e00ff */
[----:B------:R-:W-:Y:S01]  /*06a0*/  SGXT.U32 R2, R14, 0x2 ;  /* 0x000000020e02781a */ /* 0x000fe20000000000 */
[----:B------:R-:W0:Y:S01]  /*06b0*/  LDGDEPBAR ;  /* 0x00000000000079af */ /* 0x000e220000000000 */
[----:B------:R-:W-:Y:S01]  /*06c0*/  IMAD.WIDE.U32 R4, R24, 0x8, R4 ;  /* 0x0000000818047825 */ /* 0x000fe200078e0004 */
[----:B------:R-:W-:-:S02]  /*06d0*/  IADD3 R30, P1, R16, 0xc0, RZ ;  /* 0x000000c0101e7810 */ /* 0x000fc40007f3e0ff */
[----:B------:R-:W-:Y:S01]  /*06e0*/  LDGSTS.E.BYPASS.128 [R13+0xc00], desc[UR16][R16.64] ;  /* 0x00c00000100d7fae */ /* 0x000fe2000b901c50 */
[----:B------:R-:W-:Y:S01]  /*06f0*/  IMAD.SHL.U32 R10, R3, 0x20, RZ ;  /* 0x00000020030a7824 */ /* 0x000fe200078e00ff */
[----:B------:R-:W-:Y:S01]  /*0700*/  IADD3 R32, P0, R6, 0xc0, RZ ;  /* 0x000000c006207810 */ /* 0x000fe20007f1e0ff */
[----:B------:R-:W-:Y:S01]  /*0710*/  IMAD.X R31, RZ, RZ, R17, P1 ;  /* 0x000000ffff1f7224 */ /* 0x000fe200008e0611 */
[----:B------:R-:W-:Y:S02]  /*0720*/  LDGSTS.E.BYPASS.128 [R15+0xc00], desc[UR16][R6.64] ;  /* 0x00c00000060f7fae */ /* 0x000fe4000b901c50 */
[----:B------:R-:W-:Y:S01]  /*0730*/  LOP3.LUT R11, R10, R11, RZ, 0xfc, !PT ;  /* 0x0000000b0a0b7212 */ /* 0x000fe200078efcff */
[----:B------:R-:W-:Y:S01]  /*0740*/  IMAD.X R33, RZ, RZ, R7, P0 ;  /* 0x000000ffff217224 */ /* 0x000fe200000e0607 */
[----:B------:R-:W0:Y:S02]  /*0750*/  LDGDEPBAR ;  /* 0x00000000000079af */ /* 0x000e240000000000 */
[----:B------:R-:W-:Y:S01]  /*0760*/  LOP3.LUT R11, R11, 0x7, R0, 0xf8, !PT ;  /* 0x000000070b0b7812 */ /* 0x000fe200078ef800 */
[----:B------:R-:W-:Y:S04]  /*0770*/  BAR.SYNC.DEFER_BLOCKING 0x0 ;  /* 0x0000000000007b1d */ /* 0x000fe80000010000 */
[----:B------:R-:W-:-:S02]  /*0780*/  IMAD.SHL.U32 R18, R11, 0x20, RZ ;  /* 0x000000200b127824 */ /* 0x000fc400078e00ff */
[----:B------:R-:W-:Y:S01]  /*0790*/  @!PT LDS RZ, [RZ] ;  /* 0x00000000fffff984 */ /* 0x000fe20000000800 */
[----:B------:R-:W-:Y:S01]  /*07a0*/  @!PT LDS RZ, [RZ] ;  /* 0x00000000fffff984 */ /* 0x000fe20000000800 */
[----:B------:R-:W-:Y:S01]  /*07b0*/  @!PT LDS RZ, [RZ] ;  /* 0x00000000fffff984 */ /* 0x000fe20000000800 */
[----:B------:R-:W-:Y:S04]  /*07c0*/  LDGSTS.E.64 [R27+0x400], desc[UR16][R8.64+0x40] ;  /* 0x00400040081b7fae */ /* 0x000fe8000b921a50 */
[----:B------:R-:W0:Y:S04]  /*07d0*/  LDGDEPBAR ;  /* 0x00000000000079af */ /* 0x000e280000000000 */
[----:B------:R-:W-:Y:S04]  /*07e0*/  LDGSTS.E.BYPASS.128 [R13+0x1c00], desc[UR16][R16.64+0x40] ;  /* 0x01c00040100d7fae */ /* 0x000fe8000b901c50 */
[----:B------:R-:W-:Y:S04]  /*07f0*/  LDGSTS.E.BYPASS.128 [R15+0x1c00], desc[UR16][R6.64+0x40] ;  /* 0x01c00040060f7fae */ /* 0x000fe8000b901c50 */
[----:B------:R-:W0:Y:S01]  /*0800*/  LDGDEPBAR ;  /* 0x00000000000079af */ /* 0x000e220000000000 */
[----:B------:R-:W-:Y:S06]  /*0810*/  BAR.SYNC.DEFER_BLOCKING 0x0 ;  /* 0x0000000000007b1d */ /* 0x000fec0000010000 */
[----:B------:R-:W-:Y:S01]  /*0820*/  @!PT LDS RZ, [RZ] ;  /* 0x00000000fffff984 */ /* 0x000fe20000000800 */
[----:B------:R-:W-:Y:S01]  /*0830*/  @!PT LDS RZ, [RZ] ;  /* 0x00000000fffff984 */ /* 0x000fe20000000800 */
[----:B------:R-:W-:Y:S01]  /*0840*/  @!PT LDS RZ, [RZ] ;  /* 0x00000000fffff984 */ /* 0x000fe20000000800 */
[----:B------:R2:W-:Y:S04]  /*0850*/  LDGSTS.E.64 [R27+0x800], desc[UR16][R8.64+0x80] ;  /* 0x00800080081b7fae */ /* 0x0005e8000b921a50 */
[----:B------:R-:W0:Y:S04]  /*0860*/  LDGDEPBAR ;  /* 0x00000000000079af */ /* 0x000e280000000000 */
[----:B------:R3:W-:Y:S04]  /*0870*/  LDGSTS.E.BYPASS.128 [R13+0x2c00], desc[UR16][R16.64+0x80] ;  /* 0x02c00080100d7fae */ /* 0x0007e8000b901c50 */
[----:B------:R4:W-:Y:S01]  /*0880*/  LDGSTS.E.BYPASS.128 [R15+0x2c00], desc[UR16][R6.64+0x80] ;  /* 0x02c00080060f7fae */ /* 0x0009e2000b901c50 */
[----:B--2---:R-:W-:-:S02]  /*0890*/  SGXT.U32 R9, R12, 0x1 ;  /* 0x000000010c09781a */ /* 0x004fc40000000000 */
[-C--:B------:R-:W-:Y:S01]  /*08a0*/  LOP3.LUT R8, R3, R2.reuse, RZ, 0x3c, !PT ;  /* 0x0000000203087212 */ /* 0x080fe200078e3cff */
[----:B------:R-:W0:Y:S01]  /*08b0*/  LDGDEPBAR ;  /* 0x00000000000079af */ /* 0x000e220000000000 */
[----:B------:R-:W-:Y:S01]  /*08c0*/  LOP3.LUT R3, R2, 0x2, R3, 0x1e, !PT ;  /* 0x0000000202037812 */ /* 0x000fe200078e1e03 */
[C---:B------:R-:W-:Y:S01]  /*08d0*/  IMAD R19, R9.reuse, 0x8, R24 ;  /* 0x0000000809137824 */ /* 0x040fe200078e0218 */
[----:B------:R-:W-:Y:S01]  /*08e0*/  LOP3.LUT R9, R9, R2, RZ, 0x3c, !PT ;  /* 0x0000000209097212 */ /* 0x000fe200078e3cff */
[----:B------:R-:W-:Y:S01]  /*08f0*/  IMAD.SHL.U32 R8, R8, 0x8, RZ ;  /* 0x0000000808087824 */ /* 0x000fe200078e00ff */
[----:B------:R-:W-:Y:S01]  /*0900*/  LOP3.LUT R2, R2, 0x2, R23, 0x1e, !PT ;  /* 0x0000000202027812 */ /* 0x000fe200078e1e17 */
[----:B------:R-:W-:Y:S01]  /*0910*/  IMAD.SHL.U32 R19, R19, 0x20, RZ ;  /* 0x0000002013137824 */ /* 0x000fe200078e00ff */
[----:B---3--:R-:W-:Y:S01]  /*0920*/  CS2R R16, SRZ ;  /* 0x0000000000107805 */ /* 0x008fe2000001ff00 */
[----:B------:R-:W-:Y:S01]  /*0930*/  IMAD.SHL.U32 R9, R9, 0x8, RZ ;  /* 0x0000000809097824 */ /* 0x000fe200078e00ff */
[----:B----4-:R-:W-:Y:S01]  /*0940*/  CS2R R6, SRZ ;  /* 0x0000000000067805 */ /* 0x010fe2000001ff00 */
[----:B------:R-:W-:Y:S01]  /*0950*/  IMAD.SHL.U32 R28, R3, 0x8, RZ ;  /* 0x00000008031c7824 */ /* 0x000fe200078e00ff */
[----:B------:R-:W-:-:S02]  /*0960*/  LOP3.LUT R22, R19, R8, RZ, 0xfc, !PT ;  /* 0x0000000813167212 */ /* 0x000fc400078efcff */
[----:B------:R-:W-:Y:S02]  /*0970*/  LOP3.LUT R20, R18, R9, RZ, 0xfc, !PT ;  /* 0x0000000912147212 */ /* 0x000fe400078efcff */
[----:B------:R-:W-:Y:S02]  /*0980*/  LEA R8, R22, UR10, 0x1 ;  /* 0x0000000a16087c11 */ /* 0x000fe4000f8e08ff */
[----:B------:R-:W-:Y:S02]  /*0990*/  LEA R12, R20, UR10, 0x1 ;  /* 0x0000000a140c7c11 */ /* 0x000fe4000f8e08ff */
[----:B------:R-:W-:Y:S01]  /*09a0*/  LOP3.LUT R3, R19, R28, RZ, 0xfc, !PT ;  /* 0x0000001c13037212 */ /* 0x000fe200078efcff */
[----:B------:R-:W-:Y:S01]  /*09b0*/  IMAD.SHL.U32 R19, R2, 0x8, RZ ;  /* 0x0000000802137824 */ /* 0x000fe200078e00ff */
[----:B------:R-:W-:Y:S01]  /*09c0*/  IADD3 R28, P2, R4, 0xc0, RZ ;  /* 0x000000c0041c7810 */ /* 0x000fe20007f5e0ff */
[----:B------:R-:W-:-:S04]  /*09d0*/  DEPBAR.LE SB0, 0x4 ;  /* 0x000081000000791a */ /* 0x000fc80000000000 */
[----:B------:R-:W-:Y:S01]  /*09e0*/  BAR.SYNC.DEFER_BLOCKING 0x0 ;  /* 0x0000000000007b1d */ /* 0x000fe20000010000 */
[----:B------:R-:W-:Y:S01]  /*09f0*/  LOP3.LUT R2, R18, R19, RZ, 0xfc, !PT ;  /* 0x0000001312027212 */ /* 0x000fe200078efcff */
[----:B------:R-:W-:Y:S01]  /*0a00*/  IMAD.X R29, RZ, RZ, R5, P2 ;  /* 0x000000ffff1d7224 */ /* 0x000fe200010e0605 */
[----:B------:R-:W-:Y:S02]  /*0a10*/  CS2R R4, SRZ ;  /* 0x0000000000047805 */ /* 0x000fe4000001ff00 */
[----:B------:R-:W-:Y:S01]  /*0a20*/  CS2R R18, SRZ ;  /* 0x0000000000127805 */ /* 0x000fe2000001ff00 */
[----:B------:R-:W2:Y:S04]  /*0a30*/  LDSM.16.M88.4 R8, [R8] ;  /* 0x000000000808783b */ /* 0x000ea80000000200 */
[----:B------:R-:W3:Y:S02]  /*0a40*/  LDSM.16.M88.4 R12, [R12+0xc00] ;  /* 0x000c00000c0c783b */ /* 0x000ee40000000200 */
.L_x_0:
[----:B-123--:R-:W-:Y:S01]  /*0a50*/  HMMA.16816.F32.BF16 R4, R8, R12, R4 ;  /* 0x0000000c0804723c */ /* 0x00efe20000041804 */
[----:B------:R-:W-:Y:S02]  /*0a60*/  UIADD3 UR12, UR12, 0x1, URZ ;  /* 0x000000010c0c7890 */ /* 0x000fe4000fffe03f */
[----:B------:R-:W-:Y:S02]  /*0a70*/  UIADD3 UR4, UR4, 0x1, URZ ;  /* 0x0000000104047890 */ /* 0x000fe4000fffe03f */
[----:B------:R-:W-:Y:S01]  /*0a80*/  UISETP.GE.AND UP2, UPT, UR12, 0x3, UPT ;  /* 0x000000030c00788c */ /* 0x000fe2000bf46270 */
[----:B------:R-:W-:Y:S01]  /*0a90*/  HMMA.16816.F32.BF16 R8, R8, R14, R16 ;  /* 0x0000000e0808723c */ /* 0x000fe20000041810 */
[----:B------:R-:W-:Y:S02]  /*0aa0*/  LEA R12, R3, UR15, 0x1 ;  /* 0x0000000f030c7c11 */ /* 0x000fe4000f8e08ff */
[----:B------:R-:W-:-:S04]  /*0ab0*/  USEL UR12, UR12, URZ, !UP2 ;  /* 0x0000003f0c0c7287 */ /* 0x000fc8000d000000 */
[----:B------:R-:W-:Y:S01]  /*0ac0*/  LEA R16, R2, UR14, 0x1 ;  /* 0x0000000e02107c11 */ /* 0x000fe2000f8e08ff */
[----:B------:R-:W-:Y:S01]  /*0ad0*/  LDSM.16.M88.4 R12, [R12] ;  /* 0x000000000c0c783b */ /* 0x000fe20000000200 */
[----:B------:R-:W-:Y:S01]  /*0ae0*/  UIADD3 UR14, UR13, 0x20, URZ ;  /* 0x000000200d0e7890 */ /* 0x000fe2000fffe03f */
[----:B------:R-:W-:-:S03]  /*0af0*/  IMAD.U32 R34, RZ, RZ, UR12 ;  /* 0x0000000cff227e24 */ /* 0x000fc6000f8e00ff */
[----:B------:R-:W1:Y:S01]  /*0b00*/  LDSM.16.M88.4 R16, [R16] ;  /* 0x000000001010783b */ /* 0x000e620000000200 */
[----:B------:R-:W-:Y:S02]  /*0b10*/  UISETP.GE.U32.AND UP1, UPT, UR14, 0xba0, UPT ;  /* 0x00000ba00e00788c */ /* 0x000fe4000bf26070 */
[----:B------:R-:W-:Y:S02]  /*0b20*/  ULEA UR14, UR12, UR11, 0xc ;  /* 0x0000000b0c0e7291 */ /* 0x000fe4000f8e603f */
[----:B------:R-:W-:Y:S01]  /*0b30*/  UIADD3 UR12, UR12, 0x1, URZ ;  /* 0x000000010c0c7890 */ /* 0x000fe2000fffe03f */
[----:B------:R-:W-:Y:S01]  /*0b40*/  BAR.SYNC.DEFER_BLOCKING 0x0 ;  /* 0x0000000000007b1d */ /* 0x000fe20000010000 */
[----:B------:R-:W-:Y:S01]  /*0b50*/  PLOP3.LUT P0, PT, PT, PT, UP1, 0x80, 0x0 ;  /* 0x000000000000781c */ /* 0x000fe20003f0f018 */
[----:B------:R-:W-:Y:S01]  /*0b60*/  UISETP.GE.AND UP1, UPT, UR4, 0x3, UPT ;  /* 0x000000030400788c */ /* 0x000fe2000bf26270 */
[----:B------:R-:W-:Y:S01]  /*0b70*/  LEA R35, R26, UR14, 0x1 ;  /* 0x0000000e1a237c11 */ /* 0x000fe2000f8e08ff */
[----:B------:R-:W-:Y:S01]  /*0b80*/  UISETP.GE.AND UP2, UPT, UR12, 0x3, UPT ;  /* 0x000000030c00788c */ /* 0x000fe2000bf46270 */
[----:B------:R-:W-:Y:S01]  /*0b90*/  LEA R37, R25, UR14, 0x1 ;  /* 0x0000000e19257c11 */ /* 0x000fe2000f8e08ff */
[----:B------:R-:W-:-:S02]  /*0ba0*/  USEL UR4, UR4, URZ, !UP1 ;  /* 0x0000003f04047287 */ /* 0x000fc4000c800000 */
[----:B------:R-:W-:Y:S02]  /*0bb0*/  USEL UR12, UR12, URZ, !UP2 ;  /* 0x0000003f0c0c7287 */ /* 0x000fe4000d000000 */
[----:B------:R-:W-:Y:S02]  /*0bc0*/  ULEA UR14, UR4, UR10, 0xa ;  /* 0x0000000a040e7291 */ /* 0x000fe4000f8e503f */
[----:B------:R-:W-:Y:S02]  /*0bd0*/  ULEA UR15, UR4, UR11, 0xc ;  /* 0x0000000b040f7291 */ /* 0x000fe4000f8e603f */
[----:B------:R-:W-:Y:S01]  /*0be0*/  UIADD3 UR4, UR4, 0x1, URZ ;  /* 0x0000000104047890 */ /* 0x000fe2000fffe03f */
[----:B-1----:R-:W-:Y:S06]  /*0bf0*/  HMMA.16816.F32.BF16 R4, R12, R16, R4 ;  /* 0x000000100c04723c */ /* 0x002fec0000041804 */
[----:B------:R-:W-:Y:S01]  /*0c00*/  HMMA.16816.F32.BF16 R8, R12, R18, R8 ;  /* 0x000000120c08723c */ /* 0x000fe20000041808 */
[----:B------:R-:W-:Y:S01]  /*0c10*/  IMAD R17, R34, 0x400, R27 ;  /* 0x0000040022117824 */ /* 0x000fe200078e021b */
[----:B------:R-:W-:-:S04]  /*0c20*/  LEA R34, R22, UR14, 0x1 ;  /* 0x0000000e16227c11 */ /* 0x000fc8000f8e08ff */
[----:B------:R-:W-:Y:S01]  /*0c30*/  @!PT LDS RZ, [RZ] ;  /* 0x00000000fffff984 */ /* 0x000fe20000000800 */
[----:B------:R-:W-:Y:S01]  /*0c40*/  @!PT LDS RZ, [RZ] ;  /* 0x00000000fffff984 */ /* 0x000fe20000000800 */
[----:B------:R-:W-:Y:S01]  /*0c50*/  @!PT LDS RZ, [RZ] ;  /* 0x00000000fffff984 */ /* 0x000fe20000000800 */
[----:B------:R-:W-:Y:S04]  /*0c60*/  LDGSTS.E.64 [R17], desc[UR16][R28.64], !P0 ;  /* 0x000000001c117fae */ /* 0x000fe8000c121a50 */
[----:B------:R-:W0:Y:S04]  /*0c70*/  LDGDEPBAR ;  /* 0x00000000000079af */ /* 0x000e280000000000 */
[----:B------:R1:W-:Y:S04]  /*0c80*/  LDGSTS.E.BYPASS.128 [R35], desc[UR16][R30.64], !P0 ;  /* 0x000000001e237fae */ /* 0x0003e8000c101c50 */
[----:B------:R2:W-:Y:S04]  /*0c90*/  LDGSTS.E.BYPASS.128 [R37], desc[UR16][R32.64], !P0 ;  /* 0x0000000020257fae */ /* 0x0005e8000c101c50 */
[----:B------:R-:W0:Y:S01]  /*0ca0*/  LDGDEPBAR ;  /* 0x00000000000079af */ /* 0x000e220000000000 */
[----:B-1----:R-:W-:Y:S01]  /*0cb0*/  LEA R35, R20, UR15, 0x1 ;  /* 0x0000000f14237c11 */ /* 0x002fe2000f8e08ff */
[----:B------:R-:W-:-:S04]  /*0cc0*/  DEPBAR.LE SB0, 0x4 ;  /* 0x000081000000791a */ /* 0x000fc80000000000 */
[----:B------:R-:W-:Y:S06]  /*0cd0*/  BAR.SYNC.DEFER_BLOCKING 0x0 ;  /* 0x0000000000007b1d */ /* 0x000fec0000010000 */
[----:B------:R1:W-:Y:S04]  /*0ce0*/  LDSM.16.M88.4 R12, [R34] ;  /* 0x00000000220c783b */ /* 0x0003e80000000200 */
[----:B------:R-:W3:Y:S01]  /*0cf0*/  LDSM.16.M88.4 R16, [R35] ;  /* 0x000000002310783b */ /* 0x000ee20000000200 */
[----:B-1----:R-:W-:Y:S01]  /*0d00*/  IMAD.U32 R34, RZ, RZ, UR12 ;  /* 0x0000000cff227e24 */ /* 0x002fe2000f8e00ff */
[----:B---3--:R-:W-:Y:S06]  /*0d10*/  HMMA.16816.F32.BF16 R4, R12, R16, R4 ;  /* 0x000000100c04723c */ /* 0x008fec0000041804 */
[----:B------:R-:W-:Y:S01]  /*0d20*/  HMMA.16816.F32.BF16 R8, R12, R18, R8 ;  /* 0x000000120c08723c */ /* 0x000fe20000041808 */
[----:B------:R-:W-:-:S06]  /*0d30*/  LEA R16, R2, UR15, 0x1 ;  /* 0x0000000f02107c11 */ /* 0x000fcc000f8e08ff */
[----:B------:R-:W-:Y:S01]  /*0d40*/  LEA R12, R3, UR14, 0x1 ;  /* 0x0000000e030c7c11 */ /* 0x000fe2000f8e08ff */
[----:B------:R-:W-:Y:S01]  /*0d50*/  LDSM.16.M88.4 R16, [R16] ;  /* 0x000000001010783b */ /* 0x000fe20000000200 */
[----:B------:R-:W-:-:S04]  /*0d60*/  UIADD3 UR14, UR13, 0x40, URZ ;  /* 0x000000400d0e7890 */ /* 0x000fc8000fffe03f */
        /* <DEDUP_REMOVED lines=9> */
[----:B--2---:R-:W-:Y:S01]  /*0e00*/  LEA R37, R25, UR14, 0x1 ;  /* 0x0000000e19257c11 */ /* 0x004fe2000f8e08ff */
[----:B------:R-:W-:-:S02]  /*0e10*/  USEL UR4, UR4, URZ, !UP1 ;  /* 0x0000003f04047287 */ /* 0x000fc4000c800000 */
[----:B------:R-:W-:Y:S02]  /*0e20*/  USEL UR12, UR12, URZ, !UP2 ;  /* 0x0000003f0c0c7287 */ /* 0x000fe4000d000000 */
[----:B------:R-:W-:Y:S02]  /*0e30*/  ULEA UR14, UR4, UR10, 0xa ;  /* 0x0000000a040e7291 */ /* 0x000fe4000f8e503f */
[----:B------:R-:W-:Y:S02]  /*0e40*/  ULEA UR15, UR4, UR11, 0xc ;  /* 0x0000000b040f7291 */ /* 0x000fe4000f8e603f */
[----:B------:R-:W-:-:S04]  /*0e50*/  UIADD3 UR4, UR4, 0x1, URZ ;  /* 0x0000000104047890 */ /* 0x000fc8000fffe03f */
[----:B------:R-:W-:Y:S01]  /*0e60*/  LEA R36, R20, UR15, 0x1 ;  /* 0x0000000f14247c11 */ /* 0x000fe2000f8e08ff */
[----:B-1----:R-:W-:Y:S06]  /*0e70*/  HMMA.16816.F32.BF16 R4, R12, R16, R4 ;  /* 0x000000100c04723c */ /* 0x002fec0000041804 */
[----:B------:R-:W-:Y:S01]  /*0e80*/  HMMA.16816.F32.BF16 R8, R12, R18, R8 ;  /* 0x000000120c08723c */ /* 0x000fe20000041808 */
[----:B------:R-:W-:Y:S01]  /*0e90*/  IMAD R17, R34, 0x400, R27 ;  /* 0x0000040022117824 */ /* 0x000fe200078e021b */
[----:B------:R-:W-:-:S04]  /*0ea0*/  LEA R34, R22, UR14, 0x1 ;  /* 0x0000000e16227c11 */ /* 0x000fc8000f8e08ff */
[----:B------:R-:W-:Y:S01]  /*0eb0*/  @!PT LDS RZ, [RZ] ;  /* 0x00000000fffff984 */ /* 0x000fe20000000800 */
[----:B------:R-:W-:Y:S01]  /*0ec0*/  @!PT LDS RZ, [RZ] ;  /* 0x00000000fffff984 */ /* 0x000fe20000000800 */
[----:B------:R-:W-:Y:S01]  /*0ed0*/  @!PT LDS RZ, [RZ] ;  /* 0x00000000fffff984 */ /* 0x000fe20000000800 */
[----:B------:R1:W-:Y:S04]  /*0ee0*/  LDGSTS.E.64 [R17], desc[UR16][R28.64+0x40], !P0 ;  /* 0x000000401c117fae */ /* 0x0003e8000c121a50 */
[----:B------:R-:W0:Y:S04]  /*0ef0*/  LDGDEPBAR ;  /* 0x00000000000079af */ /* 0x000e280000000000 */
[----:B------:R2:W-:Y:S04]  /*0f00*/  LDGSTS.E.BYPASS.128 [R35], desc[UR16][R30.64+0x40], !P0 ;  /* 0x000000401e237fae */ /* 0x0005e8000c101c50 */
[----:B------:R3:W-:Y:S04]  /*0f10*/  LDGSTS.E.BYPASS.128 [R37], desc[UR16][R32.64+0x40], !P0 ;  /* 0x0000004020257fae */ /* 0x0007e8000c101c50 */
[----:B------:R-:W0:Y:S01]  /*0f20*/  LDGDEPBAR ;  /* 0x00000000000079af */ /* 0x000e220000000000 */
[----:B------:R-:W-:-:S04]  /*0f30*/  DEPBAR.LE SB0, 0x4 ;  /* 0x000081000000791a */ /* 0x000fc80000000000 */
[----:B------:R-:W-:Y:S06]  /*0f40*/  BAR.SYNC.DEFER_BLOCKING 0x0 ;  /* 0x0000000000007b1d */ /* 0x000fec0000010000 */
[----:B------:R4:W-:Y:S04]  /*0f50*/  LDSM.16.M88.4 R12, [R34] ;  /* 0x00000000220c783b */ /* 0x0009e80000000200 */
[----:B-1----:R-:W1:Y:S01]  /*0f60*/  LDSM.16.M88.4 R16, [R36] ;  /* 0x000000002410783b */ /* 0x002e620000000200 */
[----:B----4-:R-:W-:Y:S01]  /*0f70*/  IMAD.U32 R34, RZ, RZ, UR12 ;  /* 0x0000000cff227e24 */ /* 0x010fe2000f8e00ff */
[----:B-1----:R-:W-:Y:S06]  /*0f80*/  HMMA.16816.F32.BF16 R4, R12, R16, R4 ;  /* 0x000000100c04723c */ /* 0x002fec0000041804 */
        /* <DEDUP_REMOVED lines=12> */
[----:B--2---:R-:W-:Y:S01]  /*1050*/  LEA R35, R26, UR14, 0x1 ;  /* 0x0000000e1a237c11 */ /* 0x004fe2000f8e08ff */
[----:B------:R-:W-:Y:S01]  /*1060*/  UISETP.GE.AND UP2, UPT, UR12, 0x3, UPT ;  /* 0x000000030c00788c */ /* 0x000fe2000bf46270 */
[----:B---3--:R-:W-:Y:S01]  /*1070*/  LEA R37, R25, UR14, 0x1 ;  /* 0x0000000e19257c11 */ /* 0x008fe2000f8e08ff */
        /* <DEDUP_REMOVED lines=67> */
[----:B------:R-:W-:Y:S02]  /*14b0*/  UIADD3 UR14, UR13, 0xa0, URZ ;  /* 0x000000a00d0e7890 */ /* 0x000fe4000fffe03f */
[----:B------:R-:W-:Y:S02]  /*14c0*/  UIADD3 UR13, UR13, 0xc0, URZ ;  /* 0x000000c00d0d7890 */ /* 0x000fe4000fffe03f */
        /* <DEDUP_REMOVED lines=11> */
[----:B------:R-:W-:Y:S02]  /*1580*/  UISETP.GE.U32.AND UP1, UPT, UR13, 0xba0, UPT ;  /* 0x00000ba00d00788c */ /* 0x000fe4000bf26070 */
[----:B------:R-:W-:Y:S02]  /*1590*/  ULEA UR14, UR4, UR10, 0xa ;  /* 0x0000000a040e7291 */ /* 0x000fe4000f8e503f */
[----:B------:R-:W-:Y:S02]  /*15a0*/  ULEA UR15, UR4, UR11, 0xc ;  /* 0x0000000b040f7291 */ /* 0x000fe4000f8e603f */
[----:B------:R-:W-:Y:S02]  /*15b0*/  USEL UR12, UR12, URZ, !UP2 ;  /* 0x0000003f0c0c7287 */ /* 0x000fe4000d000000 */
[----:B------:R-:W-:Y:S02]  /*15c0*/  UIADD3 UR4, UR4, 0x1, URZ ;  /* 0x0000000104047890 */ /* 0x000fe4000fffe03f */
        /* <DEDUP_REMOVED lines=11> */
[----:B------:R3:W-:Y:S01]  /*1680*/  LDGSTS.E.BYPASS.128 [R37], desc[UR16][R32.64+0x100], !P0 ;  /* 0x0000010020257fae */ /* 0x0007e2000c101c50 */
[----:B------:R-:W-:Y:S01]  /*1690*/  PLOP3.LUT P0, PT, PT, PT, UP1, 0x80, 0x0 ;  /* 0x000000000000781c */ /* 0x000fe20003f0f018 */
[----:B------:R-:W-:-:S02]  /*16a0*/  UISETP.GE.AND UP1, UPT, UR4, 0x3, UPT ;  /* 0x000000030400788c */ /* 0x000fc4000bf26270 */
[----:B------:R-:W0:Y:S02]  /*16b0*/  LDGDEPBAR ;  /* 0x00000000000079af */ /* 0x000e240000000000 */
[----:B------:R-:W-:Y:S02]  /*16c0*/  USEL UR4, UR4, URZ, !UP1 ;  /* 0x0000003f04047287 */ /* 0x000fe4000c800000 */
[----:B------:R-:W-:-:S06]  /*16d0*/  UISETP.GE.U32.AND UP1, UPT, UR13, 0xbe0, UPT ;  /* 0x00000be00d00788c */ /* 0x000fcc000bf26070 */
[----:B------:R-:W-:Y:S01]  /*16e0*/  PLOP3.LUT P1, PT, PT, PT, UP1, 0x80, 0x0 ;  /* 0x000000000000781c */ /* 0x000fe20003f2f018 */
[----:B------:R-:W-:-:S04]  /*16f0*/  DEPBAR.LE SB0, 0x4 ;  /* 0x000081000000791a */ /* 0x000fc80000000000 */
[----:B------:R-:W-:Y:S06]  /*1700*/  BAR.SYNC.DEFER_BLOCKING 0x0 ;  /* 0x0000000000007b1d */ /* 0x000fec0000010000 */
[----:B------:R4:W-:Y:S04]  /*1710*/  LDSM.16.M88.4 R12, [R34] ;  /* 0x00000000220c783b */ /* 0x0009e80000000200 */
[----:B-1----:R-:W1:Y:S01]  /*1720*/  LDSM.16.M88.4 R16, [R36] ;  /* 0x000000002410783b */ /* 0x002e620000000200 */
[----:B----4-:R-:W-:Y:S01]  /*1730*/  IMAD.U32 R34, RZ, RZ, UR12 ;  /* 0x0000000cff227e24 */ /* 0x010fe2000f8e00ff */
[----:B-1----:R-:W-:Y:S06]  /*1740*/  HMMA.16816.F32.BF16 R4, R12, R16, R4 ;  /* 0x000000100c04723c */ /* 0x002fec0000041804 */
[----:B------:R-:W-:Y:S01]  /*1750*/  HMMA.16816.F32.BF16 R8, R12, R18, R8 ;  /* 0x000000120c08723c */ /* 0x000fe20000041808 */
[----:B------:R-:W-:Y:S01]  /*1760*/  LEA R16, R3, UR14, 0x1 ;  /* 0x0000000e03107c11 */ /* 0x000fe2000f8e08ff */
[----:B------:R-:W-:-:S05]  /*1770*/  ULEA UR14, UR12, UR11, 0xc ;  /* 0x0000000b0c0e7291 */ /* 0x000fca000f8e603f */
[----:B------:R-:W-:Y:S01]  /*1780*/  LEA R12, R2, UR15, 0x1 ;  /* 0x0000000f020c7c11 */ /* 0x000fe2000f8e08ff */
[----:B------:R-:W-:Y:S01]  /*1790*/  LDSM.16.M88.4 R16, [R16] ;  /* 0x000000001010783b */ /* 0x000fe20000000200 */
[----:B--2---:R-:W-:Y:S01]  /*17a0*/  LEA R35, R26, UR14, 0x1 ;  /* 0x0000000e1a237c11 */ /* 0x004fe2000f8e08ff */
[----:B------:R-:W-:Y:S01]  /*17b0*/  ULEA UR15, UR4, UR10, 0xa ;  /* 0x0000000a040f7291 */ /* 0x000fe2000f8e503f */
[----:B---3--:R-:W-:Y:S01]  /*17c0*/  LEA R37, R25, UR14, 0x1 ;  /* 0x0000000e19257c11 */ /* 0x008fe2000f8e08ff */
[----:B------:R-:W-:Y:S01]  /*17d0*/  ULEA UR14, UR4, UR11, 0xc ;  /* 0x0000000b040e7291 */ /* 0x000fe2000f8e603f */
[----:B------:R-:W1:Y:S05]  /*17e0*/  LDSM.16.M88.4 R12, [R12] ;  /* 0x000000000c0c783b */ /* 0x000e6a0000000200 */
[----:B-1----:R-:W-:Y:S06]  /*17f0*/  HMMA.16816.F32.BF16 R4, R16, R12, R4 ;  /* 0x0000000c1004723c */ /* 0x002fec0000041804 */
[----:B------:R-:W-:Y:S01]  /*1800*/  HMMA.16816.F32.BF16 R16, R16, R14, R8 ;  /* 0x0000000e1010723c */ /* 0x000fe20000041808 */
[----:B------:R-:W-:Y:S01]  /*1810*/  IMAD R13, R34, 0x400, R27 ;  /* 0x00000400220d7824 */ /* 0x000fe200078e021b */
[----:B------:R-:W-:Y:S01]  /*1820*/  BAR.SYNC.DEFER_BLOCKING 0x0 ;  /* 0x0000000000007b1d */ /* 0x000fe20000010000 */
[----:B------:R-:W-:-:S04]  /*1830*/  LEA R12, R20, UR14, 0x1 ;  /* 0x0000000e140c7c11 */ /* 0x000fc8000f8e08ff */
[----:B------:R-:W-:Y:S01]  /*1840*/  LEA R8, R22, UR15, 0x1 ;  /* 0x0000000f16087c11 */ /* 0x000fe2000f8e08ff */
[----:B------:R-:W-:Y:S01]  /*1850*/  @!PT LDS RZ, [RZ] ;  /* 0x00000000fffff984 */ /* 0x000fe20000000800 */
[----:B------:R-:W-:Y:S01]  /*1860*/  @!PT LDS RZ, [RZ] ;  /* 0x00000000fffff984 */ /* 0x000fe20000000800 */
[----:B------:R-:W-:Y:S01]  /*1870*/  @!PT LDS RZ, [RZ] ;  /* 0x00000000fffff984 */ /* 0x000fe20000000800 */
[----:B------:R-:W-:Y:S04]  /*1880*/  LDGSTS.E.64 [R13], desc[UR16][R28.64+0x140], !P0 ;  /* 0x000001401c0d7fae */ /* 0x000fe8000c121a50 */
[----:B------:R-:W0:Y:S04]  /*1890*/  LDGDEPBAR ;  /* 0x00000000000079af */ /* 0x000e280000000000 */
[----:B------:R-:W-:Y:S04]  /*18a0*/  LDGSTS.E.BYPASS.128 [R35], desc[UR16][R30.64+0x140], !P0 ;  /* 0x000001401e237fae */ /* 0x000fe8000c101c50 */
[----:B------:R1:W-:Y:S04]  /*18b0*/  LDGSTS.E.BYPASS.128 [R37], desc[UR16][R32.64+0x140], !P0 ;  /* 0x0000014020257fae */ /* 0x0003e8000c101c50 */
[----:B------:R-:W0:Y:S01]  /*18c0*/  LDGDEPBAR ;  /* 0x00000000000079af */ /* 0x000e220000000000 */
[----:B-1----:R-:W-:-:S05]  /*18d0*/  IADD3 R32, P0, R32, 0x180, RZ ;  /* 0x0000018020207810 */ /* 0x002fca0007f1e0ff */
[----:B------:R-:W-:Y:S01]  /*18e0*/  IMAD.X R33, RZ, RZ, R33, P0 ;  /* 0x000000ffff217224 */ /* 0x000fe200000e0621 */
[----:B------:R-:W-:-:S05]  /*18f0*/  IADD3 R30, P0, R30, 0x180, RZ ;  /* 0x000001801e1e7810 */ /* 0x000fca0007f1e0ff */
[----:B------:R-:W-:Y:S01]  /*1900*/  IMAD.X R31, RZ, RZ, R31, P0 ;  /* 0x000000ffff1f7224 */ /* 0x000fe200000e061f */
[----:B------:R-:W-:Y:S01]  /*1910*/  IADD3 R28, P0, R28, 0x180, RZ ;  /* 0x000001801c1c7810 */ /* 0x000fe20007f1e0ff */
[----:B------:R-:W-:-:S04]  /*1920*/  DEPBAR.LE SB0, 0x4 ;  /* 0x000081000000791a */ /* 0x000fc80000000000 */
[----:B------:R-:W-:Y:S01]  /*1930*/  BAR.SYNC.DEFER_BLOCKING 0x0 ;  /* 0x0000000000007b1d */ /* 0x000fe20000010000 */
[----:B------:R-:W-:-:S05]  /*1940*/  IMAD.X R29, RZ, RZ, R29, P0 ;  /* 0x000000ffff1d7224 */ /* 0x000fca00000e061d */
[----:B------:R-:W1:Y:S04]  /*1950*/  LDSM.16.M88.4 R8, [R8] ;  /* 0x000000000808783b */ /* 0x000e680000000200 */
[----:B------:R-:W2:Y:S01]  /*1960*/  LDSM.16.M88.4 R12, [R12] ;  /* 0x000000000c0c783b */ /* 0x000ea20000000200 */
[----:B------:R-:W-:Y:S05]  /*1970*/  @!P1 BRA `(.L_x_0) ;  /* 0xfffffff000349947 */ /* 0x000fea000383ffff */
[----:B------:R-:W-:Y:S01]  /*1980*/  IABS R2, UR18 ;  /* 0x0000001200027c13 */ /* 0x000fe20008000000 */
[----:B------:R-:W-:Y:S01]  /*1990*/  UISETP.GE.AND UP2, UPT, UR18, URZ, UPT ;  /* 0x0000003f1200728c */ /* 0x000fe2000bf46270 */
[----:B------:R-:W-:Y:S01]  /*19a0*/  IMAD.SHL.U32 R3, R21, 0x8, RZ ;  /* 0x0000000815037824 */ /* 0x000fe200078e00ff */
[----:B------:R-:W-:-:S04]  /*19b0*/  DEPBAR.LE SB0, 0x0 ;  /* 0x000080000000791a */ /* 0x000fc80000000000 */
[----:B------:R-:W-:Y:S01]  /*19c0*/  R2UR UR4, R2 ;  /* 0x00000000020472ca */ /* 0x000fe200000e0000 */
[C---:B------:R-:W-:Y:S01]  /*19d0*/  IMAD.SHL.U32 R2, R0.reuse, 0x2, RZ ;  /* 0x0000000200027824 */ /* 0x040fe200078e00ff */
[----:B------:R-:W-:Y:S01]  /*19e0*/  F2FP.BF16.F32.PACK_AB R5, R5, R4 ;  /* 0x000000040505723e */ /* 0x000fe200000010ff */
[----:B------:R-:W-:Y:S01]  /*19f0*/  IMAD.SHL.U32 R4, R21, 0x4, RZ ;  /* 0x0000000415047824 */ /* 0x000fe200078e00ff */
[----:B------:R-:W-:Y:S01]  /*1a00*/  F2FP.BF16.F32.PACK_AB R7, R7, R6 ;  /* 0x000000060707723e */ /* 0x000fe200000010ff */
[C---:B-1----:R-:W-:Y:S01]  /*1a10*/  IMAD.SHL.U32 R9, R0.reuse, 0x8, RZ ;  /* 0x0000000800097824 */ /* 0x042fe200078e00ff */
[----:B------:R-:W-:Y:S02]  /*1a20*/  LOP3.LUT R3, R3, 0x6, R2, 0xf8, !PT ;  /* 0x0000000603037812 */ /* 0x000fe400078ef802 */
[----:B------:R-:W-:Y:S02]  /*1a30*/  LOP3.LUT R2, R0, 0x1f, RZ, 0xc0, !PT ;  /* 0x0000001f00027812 */ /* 0x000fe400078ec0ff */
[----:B------:R-:W-:-:S02]  /*1a40*/  F2FP.BF16.F32.PACK_AB R17, R17, R16 ;  /* 0x000000101111723e */ /* 0x000fc400000010ff */
[----:B------:R-:W-:Y:S01]  /*1a50*/  SHF.R.U32.HI R2, RZ, 0x2, R2 ;  /* 0x00000002ff027819 */ /* 0x000fe20000011602 */
[----:B------:R-:W-:Y:S01]  /*1a60*/  UIMAD.WIDE.U32 UR12, UR7, UR4, URZ ;  /* 0x00000004070c72a5 */ /* 0x000fe2000f8e003f */
[----:B------:R-:W-:Y:S02]  /*1a70*/  F2FP.BF16.F32.PACK_AB R19, R19, R18 ;  /* 0x000000121313723e */ /* 0x000fe400000010ff */
[----:B------:R-:W-:Y:S01]  /*1a80*/  SHF.R.U32.HI R6, RZ, 0x3, R0 ;  /* 0x00000003ff067819 */ /* 0x000fe20000011600 */
[----:B------:R-:W-:Y:S01]  /*1a90*/  UIMAD UR5, UR13, UR5, UR4 ;  /* 0x000000050d0572a4 */ /* 0x000fe2000f8e0204 */
[----:B------:R-:W-:Y:S01]  /*1aa0*/  IMAD R2, R2, 0x48, R3 ;  /* 0x0000004802027824 */ /* 0x000fe200078e0203 */
[----:B------:R-:W-:Y:S02]  /*1ab0*/  LOP3.LUT R23, R4, R23, RZ, 0xfc, !PT ;  /* 0x0000001704177212 */ /* 0x000fe400078efcff */
[----:B------:R-:W-:Y:S01]  /*1ac0*/  UISETP.GT.U32.AND UP1, UPT, UR19, UR5, UPT ;  /* 0x000000051300728c */ /* 0x000fe2000bf24070 */
[----:B------:R-:W-:Y:S01]  /*1ad0*/  SGXT.U32 R4, R6, 0x4 ;  /* 0x000000040604781a */ /* 0x000fe20000000000 */
[----:B------:R-:W-:Y:S01]  /*1ae0*/  IMAD.U32 R6, RZ, RZ, UR9 ;  /* 0x00000009ff067e24 */ /* 0x000fe2000f8e00ff */
[----:B------:R-:W-:Y:S01]  /*1af0*/  LEA R2, R2, UR10, 0x1 ;  /* 0x0000000a02027c11 */ /* 0x000fe2000f8e08ff */
[----:B------:R-:W-:Y:S01]  /*1b00*/  BAR.SYNC.DEFER_BLOCKING 0x0 ;  /* 0x0000000000007b1d */ /* 0x000fe20000010000 */
[----:B------:R-:W-:-:S02]  /*1b10*/  IMAD R23, R23, 0x9, R24 ;  /* 0x0000000917177824 */ /* 0x000fc400078e0218 */
[----:B------:R-:W-:-:S04]  /*1b20*/  LOP3.LUT R9, R6, 0x38, R9, 0xf8, !PT ;  /* 0x0000003806097812 */ /* 0x000fc800078ef809 */
[----:B------:R-:W-:-:S04]  /*1b30*/  @!UP1 UIADD3 UR5, UR5, -UR19, URZ ;  /* 0x8000001305059290 */ /* 0x000fc8000fffe03f */
[----:B------:R-:W-:-:S11]  /*1b40*/  UISETP.GT.U32.AND UP1, UPT, UR19, UR5, UPT ;  /* 0x000000051300728c */ /* 0x000fd6000bf24070 */
[----:B------:R-:W-:Y:S01]  /*1b50*/  @!UP1 UIADD3 UR5, UR5, -UR19, URZ ;  /* 0x8000001305059290 */ /* 0x000fe2000fffe03f */
[----:B------:R1:W-:Y:S03]  /*1b60*/  STS [R2], R5 ;  /* 0x0000000502007388 */ /* 0x0003e60000000800 */
[----:B------:R-:W-:Y:S01]  /*1b70*/  @!UP2 UIADD3 UR5, -UR5, URZ, URZ ;  /* 0x0000003f0505a290 */ /* 0x000fe2000fffe13f */
[----:B------:R1:W-:Y:S03]  /*1b80*/  STS [R2+0x480], R7 ;  /* 0x0004800702007388 */ /* 0x0003e60000000800 */
[----:B------:R-:W-:Y:S01]  /*1b90*/  USEL UR5, UR8, UR5, !UP0 ;  /* 0x0000000508057287 */ /* 0x000fe2000c000000 */
[----:B------:R1:W-:Y:S03]  /*1ba0*/  STS [R2+0x40], R17 ;  /* 0x0000401102007388 */ /* 0x0003e60000000800 */
[----:B------:R-:W-:Y:S01]  /*1bb0*/  ULEA UR5, UR6, UR5, 0x3 ;  /* 0x0000000506057291 */ /* 0x000fe2000f8e183f */
[----:B------:R1:W-:Y:S03]  /*1bc0*/  STS [R2+0x4c0], R19 ;  /* 0x0004c01302007388 */ /* 0x0003e60000000800 */
[----:B------:R-:W-:-:S06]  /*1bd0*/  USHF.L.U32 UR5, UR5, 0x4, URZ ;  /* 0x0000000405057899 */ /* 0x000fcc000800063f */
[----:B------:R-:W-:Y:S01]  /*1be0*/  LOP3.LUT R0, R4, UR5, RZ, 0xfc, !PT ;  /* 0x0000000504007c12 */ /* 0x000fe2000f8efcff */
[----:B------:R-:W-:Y:S03]  /*1bf0*/  BAR.SYNC.DEFER_BLOCKING 0x0 ;  /* 0x0000000000007b1d */ /* 0x000fe60000010000 */
[----:B------:R-:W-:Y:S01]  /*1c00*/  ISETP.GE.AND P0, PT, R0, 0x1, PT ;  /* 0x000000010000780c */ /* 0x000fe20003f06270 */
[----:B------:R-:W-:-:S03]  /*1c10*/  IMAD.SHL.U32 R0, R23, 0x8, RZ ;  /* 0x0000000817007824 */ /* 0x000fc600078e00ff */
[----:B------:R-:W-:Y:S02]  /*1c20*/  ISETP.LT.AND P0, PT, R9, 0x1800, !P0 ;  /* 0x000018000900780c */ /* 0x000fe40004701270 */
[----:B------:R-:W-:-:S11]  /*1c30*/  LEA R0, R0, UR10, 0x1 ;  /* 0x0000000a00007c11 */ /* 0x000fd6000f8e08ff */
[----:B-1----:R-:W-:Y:S05]  /*1c40*/  @!P0 EXIT ;  /* 0x000000000000894d */ /* 0x002fea0003800000 */
[----:B------:R-:W1:Y:S01]  /*1c50*/  LDS.128 R4, [R0] ;  /* 0x0000000000047984 */ /* 0x000e620000000c00 */
[----:B------:R-:W2:Y:S02]  /*1c60*/  LDC.64 R2, c[0x0][0x220] ;  /* 0x00008800ff027b82 */ /* 0x000ea40000000a00 */
[----:B--2---:R-:W-:-:S05]  /*1c70*/  IMAD.WIDE R2, R9, 0x2, R2 ;  /* 0x0000000209027825 */ /* 0x004fca00078e0202 */
[----:B-1----:R-:W-:Y:S01]  /*1c80*/  STG.E.128 desc[UR16][R2.64], R4 ;  /* 0x0000000402007986 */ /* 0x002fe2000c101d10 */
[----:B------:R-:W-:Y:S05]  /*1c90*/  EXIT ;  /* 0x000000000000794d */ /* 0x000fea0003800000 */
.L_x_1:
[----:B------:R-:W-:-:S00]  /*1ca0*/  BRA `(.L_x_1) ;  /* 0xfffffffc00fc7947 */ /* 0x000fc0000383ffff */
[----:B------:R-:W-:-:S00]  /*1cb0*/  NOP ;  /* 0x0000000000007918 */ /* 0x000fc00000000000 */
        /* <DEDUP_REMOVED lines=12> */
.L_x_2:


//--------------------- .nv.shared.triton_mm      --------------------------
	.section	.nv.shared.triton_mm,"aw",@nobits
	.sectionflags	@""
	.align	16
	.zero		1024


//--------------------- .nv.constant0.triton_mm   --------------------------
	.section	.nv.constant0.triton_mm,"a",@progbits
	.sectionflags	@""
	.align	4
.nv.constant0.triton_mm:
	.zero		552
